	.headerflags	@"EF_CUDA_TEXMODE_UNIFIED EF_CUDA_64BIT_ADDRESS EF_CUDA_ACCELERATORS EF_CUDA_SM90 EF_CUDA_VIRTUAL_SM(EF_CUDA_SM90)"
	.elftype	@"ET_EXEC"


//--------------------- .nv.info                  --------------------------
	.section	.nv.info,"",@"SHT_CUDA_INFO"
	.align	4


	//----- nvinfo : EIATTR_REGCOUNT
	.align		4
        /*0000*/ 	.byte	0x04, 0x2f
        /*0002*/ 	.short	(.L_1 - .L_0)
	.align		4
.L_0:
        /*0004*/ 	.word	index@(triton_poi_fused__softmax_2)
        /*0008*/ 	.word	0x00000012


	//----- nvinfo : EIATTR_MIN_STACK_SIZE
	.align		4
.L_1:
        /*000c*/ 	.byte	0x04, 0x12
        /*000e*/ 	.short	(.L_3 - .L_2)
	.align		4
.L_2:
        /*0010*/ 	.word	index@(triton_poi_fused__softmax_2)
        /*0014*/ 	.word	0x00000000


	//----- nvinfo : EIATTR_FRAME_SIZE
	.align		4
.L_3:
        /*0018*/ 	.byte	0x04, 0x11
        /*001a*/ 	.short	(.L_5 - .L_4)
	.align		4
.L_4:
        /*001c*/ 	.word	index@(triton_poi_fused__softmax_2)
        /*0020*/ 	.word	0x00000000


	//----- nvinfo : EIATTR_MIN_STACK_SIZE
	.align		4
.L_5:
        /*0024*/ 	.byte	0x04, 0x12
        /*0026*/ 	.short	(.L_7 - .L_6)
	.align		4
.L_6:
        /*0028*/ 	.word	index@(triton_poi_fused__softmax_2)
        /*002c*/ 	.word	0x00000000
.L_7:


//--------------------- .nv.info.triton_poi_fused__softmax_2 --------------------------
	.section	.nv.info.triton_poi_fused__softmax_2,"",@"SHT_CUDA_INFO"
	.sectionflags	@""
	.align	4


	//----- nvinfo : EIATTR_CUDA_API_VERSION
	.align		4
        /*0000*/ 	.byte	0x04, 0x37
        /*0002*/ 	.short	(.L_9 - .L_8)
.L_8:
        /*0004*/ 	.word	0x0000007c


	//----- nvinfo : EIATTR_KPARAM_INFO
	.align		4
.L_9:
        /*0008*/ 	.byte	0x04, 0x17
        /*000a*/ 	.short	(.L_11 - .L_10)
.L_10:
        /*000c*/ 	.word	0x00000000
        /*0010*/ 	.short	0x0002
        /*0012*/ 	.short	0x0010
        /*0014*/ 	.byte	0x00, 0xf0, 0x11, 0x00


	//----- nvinfo : EIATTR_KPARAM_INFO
	.align		4
.L_11:
        /*0018*/ 	.byte	0x04, 0x17
        /*001a*/ 	.short	(.L_13 - .L_12)
.L_12:
        /*001c*/ 	.word	0x00000000
        /*0020*/ 	.short	0x0001
        /*0022*/ 	.short	0x0008
        /*0024*/ 	.byte	0x00, 0xf4, 0x21, 0x00


	//----- nvinfo : EIATTR_KPARAM_INFO
	.align		4
.L_13:
        /*0028*/ 	.byte	0x04, 0x17
        /*002a*/ 	.short	(.L_15 - .L_14)
.L_14:
        /*002c*/ 	.word	0x00000000
        /*0030*/ 	.short	0x0000
        /*0032*/ 	.short	0x0000
        /*0034*/ 	.byte	0x00, 0xf4, 0x21, 0x00


	//----- nvinfo : EIATTR_SPARSE_MMA_MASK
	.align		4
.L_15:
        /*0038*/ 	.byte	0x03, 0x50
        /*003a*/ 	.short	0x0000


	//----- nvinfo : EIATTR_MAXREG_COUNT
	.align		4
        /*003c*/ 	.byte	0x03, 0x1b
        /*003e*/ 	.short	0x00ff


	//----- nvinfo : EIATTR_EXIT_INSTR_OFFSETS
	.align		4
        /*0040*/ 	.byte	0x04, 0x1c
        /*0042*/ 	.short	(.L_17 - .L_16)


	//   ....[0]....
.L_16:
        /*0044*/ 	.word	0x000003e0


	//   ....[1]....
        /*0048*/ 	.word	0x00000400


	//----- nvinfo : EIATTR_REQNTID
	.align		4
.L_17:
        /*004c*/ 	.byte	0x04, 0x10
        /*004e*/ 	.short	(.L_19 - .L_18)
.L_18:
        /*0050*/ 	.word	0x00000020
        /*0054*/ 	.word	0x00000001
        /*0058*/ 	.word	0x00000001


	//----- nvinfo : EIATTR_CBANK_PARAM_SIZE
	.align		4
.L_19:
        /*005c*/ 	.byte	0x03, 0x19
        /*005e*/ 	.short	0x0014


	//----- nvinfo : EIATTR_PARAM_CBANK
	.align		4
        /*0060*/ 	.byte	0x04, 0x0a
        /*0062*/ 	.short	(.L_21 - .L_20)
	.align		4
.L_20:
        /*0064*/ 	.word	index@(.nv.constant0.triton_poi_fused__softmax_2)
        /*0068*/ 	.short	0x0210
        /*006a*/ 	.short	0x0014


	//----- nvinfo : EIATTR_SW_WAR
	.align		4
.L_21:
        /*006c*/ 	.byte	0x04, 0x36
        /*006e*/ 	.short	(.L_23 - .L_22)
.L_22:
        /*0070*/ 	.word	0x00000008
.L_23:


//--------------------- .nv.callgraph             --------------------------
	.section	.nv.callgraph,"",@"SHT_CUDA_CALLGRAPH"
	.align	4
	.sectionentsize	8
	.align		4
        /*0000*/ 	.word	0x00000000
	.align		4
        /*0004*/ 	.word	0xffffffff
	.align		4
        /*0008*/ 	.word	0x00000000
	.align		4
        /*000c*/ 	.word	0xfffffffe
	.align		4
        /*0010*/ 	.word	0x00000000
	.align		4
        /*0014*/ 	.word	0xfffffffd
	.align		4
        /*0018*/ 	.word	0x00000000
	.align		4
        /*001c*/ 	.word	0xfffffffc


//--------------------- .text.triton_poi_fused__softmax_2 --------------------------
	.section	.text.triton_poi_fused__softmax_2,"ax",@progbits
	.align	128
        .global         triton_poi_fused__softmax_2
        .type           triton_poi_fused__softmax_2,@function
        .size           triton_poi_fused__softmax_2,(.L_x_1 - triton_poi_fused__softmax_2)
        .other          triton_poi_fused__softmax_2,@"STO_CUDA_ENTRY STV_DEFAULT"
triton_poi_fused__softmax_2:
.text.triton_poi_fused__softmax_2:
[----:B------:R-:W0:Y:S02]  /*0000*/  LDC R1, c[0x0][0x28] ;  /* 0x00000a00ff017b82 */ /* 0x000e240000000800 */
[----:B------:R-:W1:Y:S01]  /*0010*/  S2R R0, SR_TID.X ;  /* 0x0000000000007919 */ /* 0x000e620000002100 */
[----:B------:R-:W2:Y:S01]  /*0020*/  LDC.64 R2, c[0x0][0x210] ;  /* 0x00008400ff027b82 */ /* 0x000ea20000000a00 */
[----:B------:R-:W-:Y:S01]  /*0030*/  CS2R R14, SRZ ;  /* 0x00000000000e7805 */ /* 0x000fe2000001ff00 */
[----:B------:R-:W-:Y:S01]  /*0040*/  ULDC.64 UR4, c[0x0][0x208] ;  /* 0x0000820000047ab9 */ /* 0x000fe20000000a00 */
[----:B------:R-:W3:Y:S01]  /*0050*/  S2R R7, SR_CTAID.X ;  /* 0x0000000000077919 */ /* 0x000ee20000002500 */
[----:B-1----:R-:W-:Y:S01]  /*0060*/  IMAD.SHL.U32 R0, R0, 0x2, RZ ;  /* 0x0000000200007824 */ /* 0x002fe200078e00ff */
[----:B---3--:R-:W-:-:S04]  /*0070*/  SHF.R.S32.HI R4, RZ, 0x19, R7 ;  /* 0x00000019ff047819 */ /* 0x008fc80000011407 */
[----:B------:R-:W-:Y:S02]  /*0080*/  LOP3.LUT R0, R0, 0x3e, RZ, 0xc0, !PT ;  /* 0x0000003e00007812 */ /* 0x000fe400078ec0ff */
[----:B------:R-:W-:-:S03]  /*0090*/  SGXT R4, R4, 0x1 ;  /* 0x000000010404781a */ /* 0x000fc60000000200 */
[----:B------:R-:W-:-:S05]  /*00a0*/  IMAD R7, R7, 0x40, R0 ;  /* 0x0000004007077824 */ /* 0x000fca00078e0200 */
[----:B------:R-:W-:Y:S02]  /*00b0*/  LEA.HI R4, R4, R7, RZ, 0x2 ;  /* 0x0000000704047211 */ /* 0x000fe400078f10ff */
[----:B------:R-:W-:Y:S02]  /*00c0*/  ISETP.GE.AND P0, PT, R7, 0x40, PT ;  /* 0x000000400700780c */ /* 0x000fe40003f06270 */
[----:B------:R-:W-:-:S05]  /*00d0*/  LOP3.LUT R5, R4, 0xfffffffc, RZ, 0xc0, !PT ;  /* 0xfffffffc04057812 */ /* 0x000fca00078ec0ff */
[----:B--2---:R-:W-:-:S06]  /*00e0*/  IMAD.WIDE R4, R5, 0x4, R2 ;  /* 0x0000000405047825 */ /* 0x004fcc00078e0202 */
[----:B------:R-:W2:Y:S01]  /*00f0*/  @!P0 LDG.E.EL R15, desc[UR4][R4.64] ;  /* 0x00000004040f8981 */ /* 0x000ea2000c2e1900 */
[----:B------:R-:W-:-:S03]  /*0100*/  IMAD.MOV.U32 R0, RZ, RZ, RZ ;  /* 0x000000ffff007224 */ /* 0x000fc600078e00ff */
[----:B------:R-:W3:Y:S01]  /*0110*/  @!P0 LDG.E.EL R14, desc[UR4][R4.64] ;  /* 0x00000004040e8981 */ /* 0x000ee2000c2e1900 */
[----:B------:R-:W-:Y:S01]  /*0120*/  IMAD.MOV.U32 R6, RZ, RZ, RZ ;  /* 0x000000ffff067224 */ /* 0x000fe200078e00ff */
[----:B------:R-:W-:Y:S02]  /*0130*/  CS2R R10, SRZ ;  /* 0x00000000000a7805 */ /* 0x000fe4000001ff00 */
[----:B------:R-:W4:Y:S04]  /*0140*/  @!P0 LDG.E.EL R0, desc[UR4][R4.64+0x4] ;  /* 0x0000040404008981 */ /* 0x000f28000c2e1900 */
[----:B------:R-:W5:Y:S04]  /*0150*/  @!P0 LDG.E.EL R6, desc[UR4][R4.64+0x4] ;  /* 0x0000040404068981 */ /* 0x000f68000c2e1900 */
[----:B------:R-:W5:Y:S04]  /*0160*/  @!P0 LDG.E.EL R10, desc[UR4][R4.64+0x8] ;  /* 0x00000804040a8981 */ /* 0x000f68000c2e1900 */
[----:B------:R-:W5:Y:S01]  /*0170*/  @!P0 LDG.E.EL R11, desc[UR4][R4.64+0x8] ;  /* 0x00000804040b8981 */ /* 0x000f62000c2e1900 */
[----:B------:R-:W-:-:S06]  /*0180*/  CS2R R12, SRZ ;  /* 0x00000000000c7805 */ /* 0x000fcc000001ff00 */
[----:B------:R-:W5:Y:S04]  /*0190*/  @!P0 LDG.E.EL R12, desc[UR4][R4.64+0xc] ;  /* 0x00000c04040c8981 */ /* 0x000f68000c2e1900 */
[----:B------:R-:W5:Y:S01]  /*01a0*/  @!P0 LDG.E.EL R13, desc[UR4][R4.64+0xc] ;  /* 0x00000c04040d8981 */ /* 0x000f62000c2e1900 */
[----:B------:R-:W-:Y:S01]  /*01b0*/  CS2R R8, SRZ ;  /* 0x0000000000087805 */ /* 0x000fe2000001ff00 */
[----:B------:R-:W-:-:S05]  /*01c0*/  IMAD.WIDE R2, R7, 0x4, R2 ;  /* 0x0000000407027825 */ /* 0x000fca00078e0202 */
[----:B------:R1:W5:Y:S02]  /*01d0*/  @!P0 LDG.E.64 R8, desc[UR4][R2.64] ;  /* 0x0000000402088981 */ /* 0x000364000c1e1b00 */
[----:B-1----:R-:W1:Y:S02]  /*01e0*/  LDC.64 R2, c[0x0][0x218] ;  /* 0x00008600ff027b82 */ /* 0x002e640000000a00 */
[----:B-1----:R-:W-:Y:S01]  /*01f0*/  IMAD.WIDE R2, R7, 0x4, R2 ;  /* 0x0000000407027825 */ /* 0x002fe200078e0202 */
[C---:B--2---:R-:W-:Y:S02]  /*0200*/  FSETP.NAN.AND P3, PT, R15.reuse, R15, PT ;  /* 0x0000000f0f00720b */ /* 0x044fe40003f68000 */
[C---:B---3--:R-:W-:Y:S02]  /*0210*/  FSETP.NAN.AND P4, PT, R14.reuse, R14, PT ;  /* 0x0000000e0e00720b */ /* 0x048fe40003f88000 */
[----:B----4-:R-:W-:Y:S02]  /*0220*/  FSETP.GT.AND P1, PT, R15, R0, PT ;  /* 0x000000000f00720b */ /* 0x010fe40003f24000 */
[----:B-----5:R-:W-:-:S07]  /*0230*/  FSETP.GT.AND P2, PT, R14, R6, PT ;  /* 0x000000060e00720b */ /* 0x020fce0003f44000 */
[----:B------:R-:W-:Y:S02]  /*0240*/  @!P3 FSEL R15, R15, R0, P1 ;  /* 0x000000000f0fb208 */ /* 0x000fe40000800000 */
[----:B------:R-:W-:Y:S02]  /*0250*/  @!P4 FSEL R14, R14, R6, P2 ;  /* 0x000000060e0ec208 */ /* 0x000fe40001000000 */
[C---:B------:R-:W-:Y:S02]  /*0260*/  FSETP.GT.AND P1, PT, R15.reuse, R10, PT ;  /* 0x0000000a0f00720b */ /* 0x040fe40003f24000 */
[C---:B------:R-:W-:Y:S02]  /*0270*/  FSETP.GT.AND P2, PT, R14.reuse, R11, PT ;  /* 0x0000000b0e00720b */ /* 0x040fe40003f44000 */
[----:B------:R-:W-:Y:S02]  /*0280*/  FSETP.NAN.AND P3, PT, R15, R15, PT ;  /* 0x0000000f0f00720b */ /* 0x000fe40003f68000 */
[----:B------:R-:W-:-:S07]  /*0290*/  FSETP.NAN.AND P4, PT, R14, R14, PT ;  /* 0x0000000e0e00720b */ /* 0x000fce0003f88000 */
[----:B------:R-:W-:Y:S02]  /*02a0*/  @!P1 FSEL R15, R15, R10, P3 ;  /* 0x0000000a0f0f9208 */ /* 0x000fe40001800000 */
[----:B------:R-:W-:Y:S02]  /*02b0*/  @!P2 FSEL R14, R14, R11, P4 ;  /* 0x0000000b0e0ea208 */ /* 0x000fe40002000000 */
[C---:B------:R-:W-:Y:S02]  /*02c0*/  FSETP.GT.AND P1, PT, R15.reuse, R12, PT ;  /* 0x0000000c0f00720b */ /* 0x040fe40003f24000 */
[C---:B------:R-:W-:Y:S02]  /*02d0*/  FSETP.GT.AND P2, PT, R14.reuse, R13, PT ;  /* 0x0000000d0e00720b */ /* 0x040fe40003f44000 */
[----:B------:R-:W-:Y:S02]  /*02e0*/  FSETP.NAN.AND P3, PT, R15, R15, PT ;  /* 0x0000000f0f00720b */ /* 0x000fe40003f68000 */
[----:B------:R-:W-:-:S07]  /*02f0*/  FSETP.NAN.AND P4, PT, R14, R14, PT ;  /* 0x0000000e0e00720b */ /* 0x000fce0003f88000 */
[----:B------:R-:W-:Y:S02]  /*0300*/  @!P1 FSEL R15, R15, R12, P3 ;  /* 0x0000000c0f0f9208 */ /* 0x000fe40001800000 */
[----:B------:R-:W-:-:S03]  /*0310*/  @!P2 FSEL R14, R14, R13, P4 ;  /* 0x0000000d0e0ea208 */ /* 0x000fc60002000000 */
[----:B------:R-:W-:Y:S02]  /*0320*/  FADD R8, -R15, R8 ;  /* 0x000000080f087221 */ /* 0x000fe40000000100 */
[----:B------:R-:W-:Y:S02]  /*0330*/  FADD R9, -R14, R9 ;  /* 0x000000090e097221 */ /* 0x000fe40000000100 */
[----:B------:R-:W-:Y:S02]  /*0340*/  FMUL R8, R8, 1.4426950216293334961 ;  /* 0x3fb8aa3b08087820 */ /* 0x000fe40000400000 */
[----:B------:R-:W-:-:S03]  /*0350*/  FMUL R9, R9, 1.4426950216293334961 ;  /* 0x3fb8aa3b09097820 */ /* 0x000fc60000400000 */
[----:B------:R-:W-:Y:S02]  /*0360*/  FSETP.GEU.AND P1, PT, R8, -126, PT ;  /* 0xc2fc00000800780b */ /* 0x000fe40003f2e000 */
[----:B------:R-:W-:-:S11]  /*0370*/  FSETP.GEU.AND P2, PT, R9, -126, PT ;  /* 0xc2fc00000900780b */ /* 0x000fd60003f4e000 */
[----:B------:R-:W-:Y:S02]  /*0380*/  @!P1 FMUL R8, R8, 0.5 ;  /* 0x3f00000008089820 */ /* 0x000fe40000400000 */
[----:B------:R-:W-:Y:S02]  /*0390*/  @!P2 FMUL R9, R9, 0.5 ;  /* 0x3f0000000909a820 */ /* 0x000fe40000400000 */
[----:B------:R-:W1:Y:S08]  /*03a0*/  MUFU.EX2 R4, R8 ;  /* 0x0000000800047308 */ /* 0x000e700000000800 */
[----:B------:R-:W2:Y:S01]  /*03b0*/  MUFU.EX2 R5, R9 ;  /* 0x0000000900057308 */ /* 0x000ea20000000800 */
[----:B-1----:R-:W-:Y:S01]  /*03c0*/  @!P1 FMUL R4, R4, R4 ;  /* 0x0000000404049220 */ /* 0x002fe20000400000 */
[----:B--2---:R-:W-:Y:S01]  /*03d0*/  @!P2 FMUL R5, R5, R5 ;  /* 0x000000050505a220 */ /* 0x004fe20000400000 */
[----:B------:R-:W-:Y:S06]  /*03e0*/  @P0 EXIT ;  /* 0x000000000000094d */ /* 0x000fec0003800000 */
[----:B------:R-:W-:Y:S01]  /*03f0*/  STG.E.64 desc[UR4][R2.64], R4 ;  /* 0x0000000402007986 */ /* 0x000fe2000c101b04 */
[----:B------:R-:W-:Y:S05]  /*0400*/  EXIT ;  /* 0x000000000000794d */ /* 0x000fea0003800000 */
.L_x_0:
[----:B------:R-:W-:-:S00]  /*0410*/  BRA `(.L_x_0) ;  /* 0xfffffffc00fc7947 */ /* 0x000fc0000383ffff */
[----:B------:R-:W-:-:S00]  /*0420*/  NOP ;  /* 0x0000000000007918 */ /* 0x000fc00000000000 */
        /* <DEDUP_REMOVED lines=13> */
.L_x_1:


//--------------------- .nv.constant0.triton_poi_fused__softmax_2 --------------------------
	.section	.nv.constant0.triton_poi_fused__softmax_2,"a",@progbits
	.sectionflags	@""
	.align	4
.nv.constant0.triton_poi_fused__softmax_2:
	.zero		548
